	.version 1.4
	.target sm_10, map_f64_to_f32
	// compiled with C:/Program Files/LWPU GPU Computing Toolkit/LWCA/v6.0/bin/../open64/lib//be.exe
	// lwopencc 4.1 built on 2014-02-24

	.func (.reg .f32 %fv1, .reg .f32 %fv2, .reg .f32 %fv3) _Z11sine_adjust6float3 (.reg .f32 %fa1, .reg .f32 %fa2, .reg .f32 %fa3)

	//-----------------------------------------------------------
	// Compiling C:/Users/MALESI~1/AppData/Local/Temp/tmpxft_000031a0_00000000-15_perturb-normal.cpp3.i (C:/Users/MALESI~1/AppData/Local/Temp/ccBI#.a04388)
	//-----------------------------------------------------------

	//-----------------------------------------------------------
	// Options:
	//-----------------------------------------------------------
	//  Target:ptx, ISA:sm_10, Endian:little, Pointer Size:64
	//  -O3	(Optimization level)
	//  -g0	(Debug level)
	//  -m2	(Report advisories)
	//-----------------------------------------------------------

	.file	1	"C:/Users/MALESI~1/AppData/Local/Temp/tmpxft_000031a0_00000000-14_perturb-normal.lwdafe2.gpu"
	.file	2	"c:\home\malesiani\videollvm\include\internal/optix_declarations.h"
	.file	3	"c:\home\malesiani\videollvm\include\internal/optix_datatypes.h"
	.file	4	"c:\home\malesiani\videollvm\include\optixu/optixu_math_namespace.h"
	.file	5	"c:\home\malesiani\videollvm\include\internal\optix_defines.h"
	.file	6	"C:/Program Files (x86)/Microsoft Visual Studio 11.0/VC/bin/../../VC/INCLUDE\crtdefs.h"
	.file	7	"C:/Program Files/LWPU GPU Computing Toolkit/LWCA/v6.0/include\crt/device_runtime.h"
	.file	8	"C:/Program Files/LWPU GPU Computing Toolkit/LWCA/v6.0/include\host_defines.h"
	.file	9	"C:/Program Files/LWPU GPU Computing Toolkit/LWCA/v6.0/include\builtin_types.h"
	.file	10	"c:\program files\lwpu gpu computing toolkit\lwca\v6.0\include\device_types.h"
	.file	11	"c:\program files\lwpu gpu computing toolkit\lwca\v6.0\include\host_defines.h"
	.file	12	"c:\program files\lwpu gpu computing toolkit\lwca\v6.0\include\driver_types.h"
	.file	13	"c:\program files\lwpu gpu computing toolkit\lwca\v6.0\include\surface_types.h"
	.file	14	"c:\program files\lwpu gpu computing toolkit\lwca\v6.0\include\texture_types.h"
	.file	15	"c:\program files\lwpu gpu computing toolkit\lwca\v6.0\include\vector_types.h"
	.file	16	"c:\program files\lwpu gpu computing toolkit\lwca\v6.0\include\builtin_types.h"
	.file	17	"C:/Program Files/LWPU GPU Computing Toolkit/LWCA/v6.0/include\device_launch_parameters.h"
	.file	18	"c:\program files\lwpu gpu computing toolkit\lwca\v6.0\include\crt\storage_class.h"
	.file	19	"C:/home/malesiani/videoLLVM/samples/callablePrograms/perturb-normal.lw"
	.file	20	"c:\home\malesiani\videollvm\include\internal/optix_internal.h"
	.file	21	"c:\home\malesiani\videollvm\include\optix_device.h"
	.file	22	"C:/Program Files/LWPU GPU Computing Toolkit/LWCA/v6.0/include\common_functions.h"
	.file	23	"c:\program files\lwpu gpu computing toolkit\lwca\v6.0\include\math_functions.h"
	.file	24	"c:\program files\lwpu gpu computing toolkit\lwca\v6.0\include\math_constants.h"
	.file	25	"c:\program files\lwpu gpu computing toolkit\lwca\v6.0\include\device_functions.h"
	.file	26	"c:\program files\lwpu gpu computing toolkit\lwca\v6.0\include\sm_11_atomic_functions.h"
	.file	27	"c:\program files\lwpu gpu computing toolkit\lwca\v6.0\include\sm_12_atomic_functions.h"
	.file	28	"c:\program files\lwpu gpu computing toolkit\lwca\v6.0\include\sm_13_double_functions.h"
	.file	29	"c:\program files\lwpu gpu computing toolkit\lwca\v6.0\include\sm_20_atomic_functions.h"
	.file	30	"c:\program files\lwpu gpu computing toolkit\lwca\v6.0\include\sm_32_atomic_functions.h"
	.file	31	"c:\program files\lwpu gpu computing toolkit\lwca\v6.0\include\sm_35_atomic_functions.h"
	.file	32	"c:\program files\lwpu gpu computing toolkit\lwca\v6.0\include\sm_20_intrinsics.h"
	.file	33	"c:\program files\lwpu gpu computing toolkit\lwca\v6.0\include\sm_30_intrinsics.h"
	.file	34	"c:\program files\lwpu gpu computing toolkit\lwca\v6.0\include\sm_32_intrinsics.h"
	.file	35	"c:\program files\lwpu gpu computing toolkit\lwca\v6.0\include\sm_35_intrinsics.h"
	.file	36	"c:\program files\lwpu gpu computing toolkit\lwca\v6.0\include\surface_functions.h"
	.file	37	"c:\program files\lwpu gpu computing toolkit\lwca\v6.0\include\texture_fetch_functions.h"
	.file	38	"c:\program files\lwpu gpu computing toolkit\lwca\v6.0\include\texture_indirect_functions.h"
	.file	39	"c:\program files\lwpu gpu computing toolkit\lwca\v6.0\include\surface_indirect_functions.h"
	.file	40	"c:\program files\lwpu gpu computing toolkit\lwca\v6.0\include\math_functions_dbl_ptx1.h"

	.global .f32 t_hit;
	.global .f32 x_frequency;
	.global .f32 z_frequency;
	.global .f32 amplitude;
	.global .align 8 .b8 ray[36];

	.func (.reg .f32 %fv1, .reg .f32 %fv2, .reg .f32 %fv3) _Z11sine_adjust6float3 (.reg .f32 %fa1, .reg .f32 %fa2, .reg .f32 %fa3)
	{
	.reg .f32 %f<50>;
	.reg .pred %p<3>;
	.loc	19	32	0
$LDWbegin__Z11sine_adjust6float3:
	mov.f32 	%f1, %fa1;
	mov.f32 	%f2, %fa2;
	mov.f32 	%f3, %fa3;
	abs.f32 	%f4, %f1;
	abs.f32 	%f5, %f3;
	setp.gt.f32 	%p1, %f4, %f5;
	@!%p1 bra 	$Lt_0_1282;
	.loc	4	2182	0
	neg.f32 	%f6, %f2;
	.loc	4	2183	0
	mov.f32 	%f7, %f1;
	mov.f32 	%f8, 0f00000000;     	// 0
	bra.uni 	$Lt_0_1026;
$Lt_0_1282:
	.loc	4	2189	0
	neg.f32 	%f7, %f3;
	.loc	4	2190	0
	mov.f32 	%f8, %f2;
	mov.f32 	%f6, 0f00000000;     	// 0
$Lt_0_1026:
	.loc	19	38	0
	ld.global.f32 	%f9, [t_hit];
	ld.global.f32 	%f10, [ray+12];
	mul.f32 	%f11, %f10, %f9;
	mul.f32 	%f12, %f7, %f7;
	ld.global.f32 	%f13, [ray+20];
	mul.f32 	%f14, %f13, %f9;
	ld.global.f32 	%f15, [ray+0];
	add.f32 	%f16, %f15, %f11;
	mad.f32 	%f17, %f6, %f6, %f12;
	ld.global.f32 	%f18, [ray+8];
	add.f32 	%f19, %f18, %f14;
	ld.global.f32 	%f20, [x_frequency];
	mul.f32 	%f21, %f20, %f16;
	mad.f32 	%f22, %f8, %f8, %f17;
	ld.global.f32 	%f23, [z_frequency];
	mul.f32 	%f24, %f23, %f19;
	sin.approx.f32 	%f25, %f21;
	sqrt.approx.f32 	%f26, %f22;
	sin.approx.f32 	%f27, %f24;
	ld.global.f32 	%f28, [amplitude];
	mul.f32 	%f29, %f25, %f28;
	rcp.approx.f32 	%f30, %f26;
	mul.f32 	%f31, %f27, %f28;
	mul.f32 	%f32, %f30, %f6;
	mul.f32 	%f33, %f30, %f8;
	mul.f32 	%f34, %f30, %f7;
	mul.f32 	%f35, %f32, %f3;
	mul.f32 	%f36, %f33, %f1;
	sub.f32 	%f37, %f36, %f35;
	mad.f32 	%f38, %f29, %f37, %f2;
	mad.f32 	%f39, %f31, %f34, %f38;
	mul.f32 	%f40, %f34, %f1;
	mul.f32 	%f41, %f32, %f2;
	sub.f32 	%f42, %f41, %f40;
	mad.f32 	%f43, %f29, %f42, %f3;
	mad.f32 	%f44, %f31, %f33, %f43;
	.loc	19	43	0
	mul.f32 	%f45, %f33, %f2;
	mul.f32 	%f46, %f34, %f3;
	sub.f32 	%f47, %f46, %f45;
	mad.f32 	%f48, %f29, %f47, %f1;
	mad.f32 	%fv1, %f31, %f32, %f48;
	mov.f32 	%fv2, %f39;
	mov.f32 	%fv3, %f44;
	ret;
$LDWend__Z11sine_adjust6float3:
	} // _Z11sine_adjust6float3

	.entry _Z16sine_adjust_stubv
	{
	.reg .f32 %fv1,%fv2,%fv3;
	.reg .f32 %fa1,%fa2,%fa3;
	.reg .f32 %f<5>;
	.local .align 8 .b8 __lwda___T246_16[12];
	.loc	19	46	0
$LDWbegin__Z16sine_adjust_stubv:
	.loc	19	47	0
	mov.f32 	%f1, 0f00000000;     	// 0
	st.local.f32 	[__lwda___T246_16+0], %f1;
	mov.f32 	%f2, 0f00000000;     	// 0
	st.local.f32 	[__lwda___T246_16+4], %f2;
	mov.f32 	%f3, 0f00000000;     	// 0
	st.local.f32 	[__lwda___T246_16+8], %f3;
	ld.local.f32 	%fa1, [__lwda___T246_16+0];
	ld.local.f32 	%fa2, [__lwda___T246_16+4];
	ld.local.f32 	%fa3, [__lwda___T246_16+8];
	call.uni (%fv1, %fv2, %fv3), _Z11sine_adjust6float3, (%fa1, %fa2, %fa3);
	.loc	19	48	0
	exit;
$LDWend__Z16sine_adjust_stubv:
	} // _Z16sine_adjust_stubv
	.global .u64 _ZN21rti_internal_register20reg_bitness_detectorE;
	.global .u64 _ZN21rti_internal_register24reg_exception_64_detail0E;
	.global .u64 _ZN21rti_internal_register24reg_exception_64_detail1E;
	.global .u64 _ZN21rti_internal_register24reg_exception_64_detail2E;
	.global .u64 _ZN21rti_internal_register24reg_exception_64_detail3E;
	.global .u64 _ZN21rti_internal_register24reg_exception_64_detail4E;
	.global .u64 _ZN21rti_internal_register24reg_exception_64_detail5E;
	.global .u64 _ZN21rti_internal_register24reg_exception_64_detail6E;
	.global .u64 _ZN21rti_internal_register24reg_exception_64_detail7E;
	.global .u64 _ZN21rti_internal_register24reg_exception_64_detail8E;
	.global .u64 _ZN21rti_internal_register24reg_exception_64_detail9E;
	.global .u32 _ZN21rti_internal_register21reg_exception_detail0E;
	.global .u32 _ZN21rti_internal_register21reg_exception_detail1E;
	.global .u32 _ZN21rti_internal_register21reg_exception_detail2E;
	.global .u32 _ZN21rti_internal_register21reg_exception_detail3E;
	.global .u32 _ZN21rti_internal_register21reg_exception_detail4E;
	.global .u32 _ZN21rti_internal_register21reg_exception_detail5E;
	.global .u32 _ZN21rti_internal_register21reg_exception_detail6E;
	.global .u32 _ZN21rti_internal_register21reg_exception_detail7E;
	.global .u32 _ZN21rti_internal_register21reg_exception_detail8E;
	.global .u32 _ZN21rti_internal_register21reg_exception_detail9E;
	.global .u32 _ZN21rti_internal_register14reg_rayIndex_xE;
	.global .u32 _ZN21rti_internal_register14reg_rayIndex_yE;
	.global .u32 _ZN21rti_internal_register14reg_rayIndex_zE;
	.global .align 8 .b8 _ZTVSt14error_category[72] = {0,0,0,0,0,0,0,0,0,0,0,0,0,0,0,0,0,0,0,0,0,0,0,0,0,0,0,0,0,0,0,0,0,0,0,0,0,0,0,0,0,0,0,0,0,0,0,0,0,0,0,0,0,0,0,0,0,0,0,0,0,0,0,0,0,0,0,0,0,0,0,0};
	.global .align 8 .b8 _ZTVSt23_Generic_error_category[72] = {0,0,0,0,0,0,0,0,0,0,0,0,0,0,0,0,0,0,0,0,0,0,0,0,0,0,0,0,0,0,0,0,0,0,0,0,0,0,0,0,0,0,0,0,0,0,0,0,0,0,0,0,0,0,0,0,0,0,0,0,0,0,0,0,0,0,0,0,0,0,0,0};
	.global .align 8 .b8 _ZTVSt24_Iostream_error_category[72] = {0,0,0,0,0,0,0,0,0,0,0,0,0,0,0,0,0,0,0,0,0,0,0,0,0,0,0,0,0,0,0,0,0,0,0,0,0,0,0,0,0,0,0,0,0,0,0,0,0,0,0,0,0,0,0,0,0,0,0,0,0,0,0,0,0,0,0,0,0,0,0,0};
	.global .align 8 .b8 _ZTVSt22_System_error_category[72] = {0,0,0,0,0,0,0,0,0,0,0,0,0,0,0,0,0,0,0,0,0,0,0,0,0,0,0,0,0,0,0,0,0,0,0,0,0,0,0,0,0,0,0,0,0,0,0,0,0,0,0,0,0,0,0,0,0,0,0,0,0,0,0,0,0,0,0,0,0,0,0,0};
	.global .align 4 .b8 _ZN21rti_internal_typeinfo5t_hitE[8] = {82,97,121,0,4,0,0,0};
	.global .align 4 .b8 _ZN21rti_internal_typeinfo3rayE[8] = {82,97,121,0,36,0,0,0};
	.global .align 4 .b8 _ZN21rti_internal_typeinfo11x_frequencyE[8] = {82,97,121,0,4,0,0,0};
	.global .align 4 .b8 _ZN21rti_internal_typeinfo11z_frequencyE[8] = {82,97,121,0,4,0,0,0};
	.global .align 4 .b8 _ZN21rti_internal_typeinfo9amplitudeE[8] = {82,97,121,0,4,0,0,0};
	.global .align 1 .b8 _ZN21rti_internal_typename5t_hitE[6] = {0x66,0x6c,0x6f,0x61,0x74,0x0};
	.global .align 1 .b8 _ZN21rti_internal_typename3rayE[11] = {0x6f,0x70,0x74,0x69,0x78,0x3a,0x3a,0x52,0x61,0x79,0x0};
	.global .align 1 .b8 _ZN21rti_internal_typename11x_frequencyE[6] = {0x66,0x6c,0x6f,0x61,0x74,0x0};
	.global .align 1 .b8 _ZN21rti_internal_typename11z_frequencyE[6] = {0x66,0x6c,0x6f,0x61,0x74,0x0};
	.global .align 1 .b8 _ZN21rti_internal_typename9amplitudeE[6] = {0x66,0x6c,0x6f,0x61,0x74,0x0};
	.global .u32 _ZN21rti_internal_typeenum5t_hitE = 256;
	.global .u32 _ZN21rti_internal_typeenum3rayE = 256;
	.global .u32 _ZN21rti_internal_typeenum11x_frequencyE = 256;
	.global .u32 _ZN21rti_internal_typeenum11z_frequencyE = 256;
	.global .u32 _ZN21rti_internal_typeenum9amplitudeE = 256;
	.global .align 1 .b8 _ZN21rti_internal_semantic5t_hitE[23] = {0x72,0x74,0x49,0x6e,0x74,0x65,0x72,0x73,0x65,0x63,0x74,0x69,0x6f,0x6e,0x44,0x69,0x73,0x74,0x61,0x6e,0x63,0x65,0x0};
	.global .align 1 .b8 _ZN21rti_internal_semantic3rayE[13] = {0x72,0x74,0x43,0x75,0x72,0x72,0x65,0x6e,0x74,0x52,0x61,0x79,0x0};
	.global .align 1 .b8 _ZN21rti_internal_semantic11x_frequencyE[1] = {0x0};
	.global .align 1 .b8 _ZN21rti_internal_semantic11z_frequencyE[1] = {0x0};
	.global .align 1 .b8 _ZN21rti_internal_semantic9amplitudeE[1] = {0x0};
	.global .align 1 .b8 _ZN23rti_internal_annotation5t_hitE[1] = {0x0};
	.global .align 1 .b8 _ZN23rti_internal_annotation3rayE[1] = {0x0};
	.global .align 1 .b8 _ZN23rti_internal_annotation11x_frequencyE[1] = {0x0};
	.global .align 1 .b8 _ZN23rti_internal_annotation11z_frequencyE[1] = {0x0};
	.global .align 1 .b8 _ZN23rti_internal_annotation9amplitudeE[1] = {0x0};



// ===== COMPILED SASS (sm_100) =====

	.target	sm_100

	.elftype	@"ET_EXEC"


//--------------------- .note.nv.tkinfo           --------------------------
	.section	.note.nv.tkinfo,"",@"SHT_NOTE"
	.sectionflags	@"SHF_NOTE_NV_TKINFO"
	.tkinfo
        /*0018*/ 	.word	0x00000002
        /*0030*/ 	.string	""
        /*0030*/ 	.string	"ptxas"
        /*0030*/ 	.string	"Cuda compilation tools, release 13.0, V13.0.88"
        /*0030*/ 	.string	"Build cuda_13.0.r13.0/compiler.36424714_0"
        /*0030*/ 	.string	"-arch sm_100 "



//--------------------- .note.nv.cuinfo           --------------------------
	.section	.note.nv.cuinfo,"",@"SHT_NOTE"
	.sectionflags	@"SHF_NOTE_NV_CUINFO"
        /*0018*/ 	.short	0x0002
        /*001a*/ 	.short	0x000a
        /*001c*/ 	.short	0x0082
	.zero		2


//--------------------- .nv.info                  --------------------------
	.section	.nv.info,"",@"SHT_CUDA_INFO"
	.align	4


	//----- nvinfo : EIATTR_REGCOUNT
	.align		4
        /*0000*/ 	.byte	0x04, 0x2f
        /*0002*/ 	.short	(.L_59 - .L_58)
	.align		4
.L_58:
        /*0004*/ 	.word	index@(_Z16sine_adjust_stubv)
        /*0008*/ 	.word	0x00000004


	//----- nvinfo : EIATTR_FRAME_SIZE
	.align		4
.L_59:
        /*000c*/ 	.byte	0x04, 0x11
        /*000e*/ 	.short	(.L_61 - .L_60)
	.align		4
.L_60:
        /*0010*/ 	.word	index@($_Z16sine_adjust_stubv$_Z11sine_adjust6float3)
        /*0014*/ 	.word	0x00000000


	//----- nvinfo : EIATTR_FRAME_SIZE
	.align		4
.L_61:
        /*0018*/ 	.byte	0x04, 0x11
        /*001a*/ 	.short	(.L_63 - .L_62)
	.align		4
.L_62:
        /*001c*/ 	.word	index@(_Z16sine_adjust_stubv)
        /*0020*/ 	.word	0x00000000


	//----- nvinfo : EIATTR_MIN_STACK_SIZE
	.align		4
.L_63:
        /*0024*/ 	.byte	0x04, 0x12
        /*0026*/ 	.short	(.L_65 - .L_64)
	.align		4
.L_64:
        /*0028*/ 	.word	index@(_Z16sine_adjust_stubv)
        /*002c*/ 	.word	0x00000000
.L_65:


//--------------------- .nv.compat                --------------------------
	.section	.nv.compat,"",@"SHT_CUDA_COMPAT_INFO"
	.align	4
        /*0000*/ 	.byte	0x02, 0x09, 0x00, 0x00, 0x02, 0x02, 0x01, 0x00, 0x02, 0x05, 0x05, 0x00, 0x03, 0x07, 0x01, 0x01
        /*0010*/ 	.byte	0x02, 0x03, 0x00, 0x00, 0x02, 0x06, 0x01, 0x00, 0x04, 0x0b, 0x08, 0x00, 0x09, 0x00, 0x00, 0x00
        /*0020*/ 	.byte	0x00, 0x00, 0x00, 0x00


//--------------------- .nv.info._Z16sine_adjust_stubv --------------------------
	.section	.nv.info._Z16sine_adjust_stubv,"",@"SHT_CUDA_INFO"
	.sectionflags	@""
	.align	4


	//----- nvinfo : EIATTR_CUDA_API_VERSION
	.align		4
        /*0000*/ 	.byte	0x04, 0x37
        /*0002*/ 	.short	(.L_67 - .L_66)
.L_66:
        /*0004*/ 	.word	0x00000082


	//----- nvinfo : EIATTR_SPARSE_MMA_MASK
	.align		4
.L_67:
        /*0008*/ 	.byte	0x03, 0x50
        /*000a*/ 	.short	0x0000


	//----- nvinfo : EIATTR_MAXREG_COUNT
	.align		4
        /*000c*/ 	.byte	0x03, 0x1b
        /*000e*/ 	.short	0x00ff


	//----- nvinfo : EIATTR_MERCURY_ISA_VERSION
	.align		4
        /*0010*/ 	.byte	0x03, 0x5f
        /*0012*/ 	.short	0x0101


	//----- nvinfo : EIATTR_VRC_CTA_INIT_COUNT
	.align		4
        /*0014*/ 	.byte	0x02, 0x4a
	.zero		1
	.zero		1


	//----- nvinfo : EIATTR_EXIT_INSTR_OFFSETS
	.align		4
        /*0018*/ 	.byte	0x04, 0x1c
        /*001a*/ 	.short	(.L_69 - .L_68)


	//   ....[0]....
.L_68:
        /*001c*/ 	.word	0x00000040


	//----- nvinfo : EIATTR_CRS_STACK_SIZE
	.align		4
.L_69:
        /*0020*/ 	.byte	0x04, 0x1e
        /*0022*/ 	.short	(.L_71 - .L_70)
.L_70:
        /*0024*/ 	.word	0x00000000


	//----- nvinfo : EIATTR_SW_WAR
	.align		4
.L_71:
        /*0028*/ 	.byte	0x04, 0x36
        /*002a*/ 	.short	(.L_73 - .L_72)
.L_72:
        /*002c*/ 	.word	0x00000008
.L_73:


//--------------------- .nv.callgraph             --------------------------
	.section	.nv.callgraph,"",@"SHT_CUDA_CALLGRAPH"
	.align	4
	.sectionentsize	8
	.align		4
        /*0000*/ 	.word	0x00000000
	.align		4
        /*0004*/ 	.word	0xffffffff
	.align		4
        /*0008*/ 	.word	0x00000000
	.align		4
        /*000c*/ 	.word	0xfffffffe
	.align		4
        /*0010*/ 	.word	0x00000000
	.align		4
        /*0014*/ 	.word	0xfffffffd
	.align		4
        /*0018*/ 	.word	0x00000000
	.align		4
        /*001c*/ 	.word	0xfffffffc


//--------------------- .nv.constant4             --------------------------
	.section	.nv.constant4,"a",@progbits
	.align	8
	.align		8
.nv.constant4:
        /*0000*/ 	.dword	t_hit
	.align		8
        /*0008*/ 	.dword	x_frequency
	.align		8
        /*0010*/ 	.dword	z_frequency
	.align		8
        /*0018*/ 	.dword	amplitude
	.align		8
        /*0020*/ 	.dword	ray
	.align		8
        /*0028*/ 	.dword	_ZN21rti_internal_register20reg_bitness_detectorE
	.align		8
        /*0030*/ 	.dword	_ZN21rti_internal_register24reg_exception_64_detail0E
	.align		8
        /*0038*/ 	.dword	_ZN21rti_internal_register24reg_exception_64_detail1E
	.align		8
        /*0040*/ 	.dword	_ZN21rti_internal_register24reg_exception_64_detail2E
	.align		8
        /*0048*/ 	.dword	_ZN21rti_internal_register24reg_exception_64_detail3E
	.align		8
        /*0050*/ 	.dword	_ZN21rti_internal_register24reg_exception_64_detail4E
	.align		8
        /*0058*/ 	.dword	_ZN21rti_internal_register24reg_exception_64_detail5E
	.align		8
        /*0060*/ 	.dword	_ZN21rti_internal_register24reg_exception_64_detail6E
	.align		8
        /*0068*/ 	.dword	_ZN21rti_internal_register24reg_exception_64_detail7E
	.align		8
        /*0070*/ 	.dword	_ZN21rti_internal_register24reg_exception_64_detail8E
	.align		8
        /*0078*/ 	.dword	_ZN21rti_internal_register24reg_exception_64_detail9E
	.align		8
        /*0080*/ 	.dword	_ZN21rti_internal_register21reg_exception_detail0E
	.align		8
        /*0088*/ 	.dword	_ZN21rti_internal_register21reg_exception_detail1E
	.align		8
        /*0090*/ 	.dword	_ZN21rti_internal_register21reg_exception_detail2E
	.align		8
        /*0098*/ 	.dword	_ZN21rti_internal_register21reg_exception_detail3E
	.align		8
        /*00a0*/ 	.dword	_ZN21rti_internal_register21reg_exception_detail4E
	.align		8
        /*00a8*/ 	.dword	_ZN21rti_internal_register21reg_exception_detail5E
	.align		8
        /*00b0*/ 	.dword	_ZN21rti_internal_register21reg_exception_detail6E
	.align		8
        /*00b8*/ 	.dword	_ZN21rti_internal_register21reg_exception_detail7E
	.align		8
        /*00c0*/ 	.dword	_ZN21rti_internal_register21reg_exception_detail8E
	.align		8
        /*00c8*/ 	.dword	_ZN21rti_internal_register21reg_exception_detail9E
	.align		8
        /*00d0*/ 	.dword	_ZN21rti_internal_register14reg_rayIndex_xE
	.align		8
        /*00d8*/ 	.dword	_ZN21rti_internal_register14reg_rayIndex_yE
	.align		8
        /*00e0*/ 	.dword	_ZN21rti_internal_register14reg_rayIndex_zE
	.align		8
        /*00e8*/ 	.dword	_ZTVSt14error_category
	.align		8
        /*00f0*/ 	.dword	_ZTVSt23_Generic_error_category
	.align		8
        /*00f8*/ 	.dword	_ZTVSt24_Iostream_error_category
	.align		8
        /*0100*/ 	.dword	_ZTVSt22_System_error_category
	.align		8
        /*0108*/ 	.dword	_ZN21rti_internal_typeinfo5t_hitE
	.align		8
        /*0110*/ 	.dword	_ZN21rti_internal_typeinfo3rayE
	.align		8
        /*0118*/ 	.dword	_ZN21rti_internal_typeinfo11x_frequencyE
	.align		8
        /*0120*/ 	.dword	_ZN21rti_internal_typeinfo11z_frequencyE
	.align		8
        /*0128*/ 	.dword	_ZN21rti_internal_typeinfo9amplitudeE
	.align		8
        /*0130*/ 	.dword	_ZN21rti_internal_typename5t_hitE
	.align		8
        /*0138*/ 	.dword	_ZN21rti_internal_typename3rayE
	.align		8
        /*0140*/ 	.dword	_ZN21rti_internal_typename11x_frequencyE
	.align		8
        /*0148*/ 	.dword	_ZN21rti_internal_typename11z_frequencyE
	.align		8
        /*0150*/ 	.dword	_ZN21rti_internal_typename9amplitudeE
	.align		8
        /*0158*/ 	.dword	_ZN21rti_internal_typeenum5t_hitE
	.align		8
        /*0160*/ 	.dword	_ZN21rti_internal_typeenum3rayE
	.align		8
        /*0168*/ 	.dword	_ZN21rti_internal_typeenum11x_frequencyE
	.align		8
        /*0170*/ 	.dword	_ZN21rti_internal_typeenum11z_frequencyE
	.align		8
        /*0178*/ 	.dword	_ZN21rti_internal_typeenum9amplitudeE
	.align		8
        /*0180*/ 	.dword	_ZN21rti_internal_semantic5t_hitE
	.align		8
        /*0188*/ 	.dword	_ZN21rti_internal_semantic3rayE
	.align		8
        /*0190*/ 	.dword	_ZN21rti_internal_semantic11x_frequencyE
	.align		8
        /*0198*/ 	.dword	_ZN21rti_internal_semantic11z_frequencyE
	.align		8
        /*01a0*/ 	.dword	_ZN21rti_internal_semantic9amplitudeE
	.align		8
        /*01a8*/ 	.dword	_ZN23rti_internal_annotation5t_hitE
	.align		8
        /*01b0*/ 	.dword	_ZN23rti_internal_annotation3rayE
	.align		8
        /*01b8*/ 	.dword	_ZN23rti_internal_annotation11x_frequencyE
	.align		8
        /*01c0*/ 	.dword	_ZN23rti_internal_annotation11z_frequencyE
	.align		8
        /*01c8*/ 	.dword	_ZN23rti_internal_annotation9amplitudeE


//--------------------- .text._Z16sine_adjust_stubv --------------------------
	.section	.text._Z16sine_adjust_stubv,"ax",@progbits
	.align	128
.text._Z16sine_adjust_stubv:
        .type           _Z16sine_adjust_stubv,@function
        .size           _Z16sine_adjust_stubv,(.L_x_1 - _Z16sine_adjust_stubv)
        .other          _Z16sine_adjust_stubv,@"STO_CUDA_ENTRY STV_DEFAULT"
_Z16sine_adjust_stubv:
[----:B------:R-:W-:Y:S01]  /*0000*/  STL.64 [RZ], RZ ;  /* 0x000000ffff007387 */ /* 0x000fe20000100a00 */
[----:B------:R-:W-:-:S03]  /*0010*/  MOV R0, 0x40 ;  /* 0x0000004000007802 */ /* 0x000fc60000000f00 */
[----:B------:R-:W-:Y:S04]  /*0020*/  STL [0x8], RZ ;  /* 0x000008ffff007387 */ /* 0x000fe80000100800 */
[----:B------:R-:W-:Y:S05]  /*0030*/  CALL.REL.NOINC `($_Z16sine_adjust_stubv$_Z11sine_adjust6float3) ;  /* 0x0000000000047944 */ /* 0x000fea0003c00000 */
[----:B------:R-:W-:Y:S05]  /*0040*/  EXIT ;  /* 0x000000000000794d */ /* 0x000fea0003800000 */
        .type           $_Z16sine_adjust_stubv$_Z11sine_adjust6float3,@function
        .size           $_Z16sine_adjust_stubv$_Z11sine_adjust6float3,(.L_x_1 - $_Z16sine_adjust_stubv$_Z11sine_adjust6float3)
$_Z16sine_adjust_stubv$_Z11sine_adjust6float3:
[----:B------:R-:W-:-:S04]  /*0050*/  HFMA2 R1, -RZ, RZ, 0, 0 ;  /* 0x00000000ff017431 */ /* 0x000fc800000001ff */
[----:B------:R-:W-:Y:S05]  /*0060*/  RET.REL.NODEC R0 `(_Z16sine_adjust_stubv) ;  /* 0xfffffffc00e47950 */ /* 0x000fea0003c3ffff */
.L_x_0:
[----:B------:R-:W-:-:S00]  /*0070*/  BRA `(.L_x_0) ;  /* 0xfffffffc00fc7947 */ /* 0x000fc0000383ffff */
[----:B------:R-:W-:-:S00]  /*0080*/  NOP ;  /* 0x0000000000007918 */ /* 0x000fc00000000000 */
[----:B------:R-:W-:-:S00]  /*0090*/  NOP ;  /* 0x0000000000007918 */ /* 0x000fc00000000000 */
[----:B------:R-:W-:-:S00]  /*00a0*/  NOP ;  /* 0x0000000000007918 */ /* 0x000fc00000000000 */
[----:B------:R-:W-:-:S00]  /*00b0*/  NOP ;  /* 0x0000000000007918 */ /* 0x000fc00000000000 */
[----:B------:R-:W-:-:S00]  /*00c0*/  NOP ;  /* 0x0000000000007918 */ /* 0x000fc00000000000 */
[----:B------:R-:W-:-:S00]  /*00d0*/  NOP ;  /* 0x0000000000007918 */ /* 0x000fc00000000000 */
[----:B------:R-:W-:-:S00]  /*00e0*/  NOP ;  /* 0x0000000000007918 */ /* 0x000fc00000000000 */
[----:B------:R-:W-:-:S00]  /*00f0*/  NOP ;  /* 0x0000000000007918 */ /* 0x000fc00000000000 */
.L_x_1:


//--------------------- .nv.global.init           --------------------------
	.section	.nv.global.init,"aw",@progbits
	.align	8
.nv.global.init:
	.type		_ZTVSt14error_category,@object
	.size		_ZTVSt14error_category,(_ZTVSt24_Iostream_error_category - _ZTVSt14error_category)
_ZTVSt14error_category:
	.zero		72
	.type		_ZTVSt24_Iostream_error_category,@object
	.size		_ZTVSt24_Iostream_error_category,(_ZTVSt22_System_error_category - _ZTVSt24_Iostream_error_category)
_ZTVSt24_Iostream_error_category:
	.zero		72
	.type		_ZTVSt22_System_error_category,@object
	.size		_ZTVSt22_System_error_category,(_ZTVSt23_Generic_error_category - _ZTVSt22_System_error_category)
_ZTVSt22_System_error_category:
	.zero		72
	.type		_ZTVSt23_Generic_error_category,@object
	.size		_ZTVSt23_Generic_error_category,(_ZN21rti_internal_typeenum11x_frequencyE - _ZTVSt23_Generic_error_category)
_ZTVSt23_Generic_error_category:
	.zero		72
	.type		_ZN21rti_internal_typeenum11x_frequencyE,@object
	.size		_ZN21rti_internal_typeenum11x_frequencyE,(_ZN21rti_internal_typeenum9amplitudeE - _ZN21rti_internal_typeenum11x_frequencyE)
_ZN21rti_internal_typeenum11x_frequencyE:
        /*0120*/ 	.byte	0x00, 0x01, 0x00, 0x00
	.type		_ZN21rti_internal_typeenum9amplitudeE,@object
	.size		_ZN21rti_internal_typeenum9amplitudeE,(_ZN21rti_internal_typeenum5t_hitE - _ZN21rti_internal_typeenum9amplitudeE)
_ZN21rti_internal_typeenum9amplitudeE:
        /*0124*/ 	.byte	0x00, 0x01, 0x00, 0x00
	.type		_ZN21rti_internal_typeenum5t_hitE,@object
	.size		_ZN21rti_internal_typeenum5t_hitE,(_ZN21rti_internal_typeenum3rayE - _ZN21rti_internal_typeenum5t_hitE)
_ZN21rti_internal_typeenum5t_hitE:
        /*0128*/ 	.byte	0x00, 0x01, 0x00, 0x00
	.type		_ZN21rti_internal_typeenum3rayE,@object
	.size		_ZN21rti_internal_typeenum3rayE,(_ZN21rti_internal_typeenum11z_frequencyE - _ZN21rti_internal_typeenum3rayE)
_ZN21rti_internal_typeenum3rayE:
        /*012c*/ 	.byte	0x00, 0x01, 0x00, 0x00
	.type		_ZN21rti_internal_typeenum11z_frequencyE,@object
	.size		_ZN21rti_internal_typeenum11z_frequencyE,(_ZN21rti_internal_typeinfo9amplitudeE - _ZN21rti_internal_typeenum11z_frequencyE)
_ZN21rti_internal_typeenum11z_frequencyE:
        /*0130*/ 	.byte	0x00, 0x01, 0x00, 0x00
	.type		_ZN21rti_internal_typeinfo9amplitudeE,@object
	.size		_ZN21rti_internal_typeinfo9amplitudeE,(_ZN21rti_internal_typeinfo5t_hitE - _ZN21rti_internal_typeinfo9amplitudeE)
_ZN21rti_internal_typeinfo9amplitudeE:
        /*0134*/ 	.byte	0x52, 0x61, 0x79, 0x00, 0x04, 0x00, 0x00, 0x00
	.type		_ZN21rti_internal_typeinfo5t_hitE,@object
	.size		_ZN21rti_internal_typeinfo5t_hitE,(_ZN21rti_internal_typeinfo11x_frequencyE - _ZN21rti_internal_typeinfo5t_hitE)
_ZN21rti_internal_typeinfo5t_hitE:
        /*013c*/ 	.byte	0x52, 0x61, 0x79, 0x00, 0x04, 0x00, 0x00, 0x00
	.type		_ZN21rti_internal_typeinfo11x_frequencyE,@object
	.size		_ZN21rti_internal_typeinfo11x_frequencyE,(_ZN21rti_internal_typeinfo11z_frequencyE - _ZN21rti_internal_typeinfo11x_frequencyE)
_ZN21rti_internal_typeinfo11x_frequencyE:
        /*0144*/ 	.byte	0x52, 0x61, 0x79, 0x00, 0x04, 0x00, 0x00, 0x00
	.type		_ZN21rti_internal_typeinfo11z_frequencyE,@object
	.size		_ZN21rti_internal_typeinfo11z_frequencyE,(_ZN21rti_internal_typeinfo3rayE - _ZN21rti_internal_typeinfo11z_frequencyE)
_ZN21rti_internal_typeinfo11z_frequencyE:
        /*014c*/ 	.byte	0x52, 0x61, 0x79, 0x00, 0x04, 0x00, 0x00, 0x00
	.type		_ZN21rti_internal_typeinfo3rayE,@object
	.size		_ZN21rti_internal_typeinfo3rayE,(_ZN23rti_internal_annotation5t_hitE - _ZN21rti_internal_typeinfo3rayE)
_ZN21rti_internal_typeinfo3rayE:
        /*0154*/ 	.byte	0x52, 0x61, 0x79, 0x00, 0x24, 0x00, 0x00, 0x00
	.type		_ZN23rti_internal_annotation5t_hitE,@object
	.size		_ZN23rti_internal_annotation5t_hitE,(_ZN23rti_internal_annotation9amplitudeE - _ZN23rti_internal_annotation5t_hitE)
_ZN23rti_internal_annotation5t_hitE:
	.zero		1
	.type		_ZN23rti_internal_annotation9amplitudeE,@object
	.size		_ZN23rti_internal_annotation9amplitudeE,(_ZN23rti_internal_annotation11x_frequencyE - _ZN23rti_internal_annotation9amplitudeE)
_ZN23rti_internal_annotation9amplitudeE:
	.zero		1
	.type		_ZN23rti_internal_annotation11x_frequencyE,@object
	.size		_ZN23rti_internal_annotation11x_frequencyE,(_ZN21rti_internal_semantic11z_frequencyE - _ZN23rti_internal_annotation11x_frequencyE)
_ZN23rti_internal_annotation11x_frequencyE:
	.zero		1
	.type		_ZN21rti_internal_semantic11z_frequencyE,@object
	.size		_ZN21rti_internal_semantic11z_frequencyE,(_ZN23rti_internal_annotation11z_frequencyE - _ZN21rti_internal_semantic11z_frequencyE)
_ZN21rti_internal_semantic11z_frequencyE:
	.zero		1
	.type		_ZN23rti_internal_annotation11z_frequencyE,@object
	.size		_ZN23rti_internal_annotation11z_frequencyE,(_ZN21rti_internal_semantic9amplitudeE - _ZN23rti_internal_annotation11z_frequencyE)
_ZN23rti_internal_annotation11z_frequencyE:
	.zero		1
	.type		_ZN21rti_internal_semantic9amplitudeE,@object
	.size		_ZN21rti_internal_semantic9amplitudeE,(_ZN23rti_internal_annotation3rayE - _ZN21rti_internal_semantic9amplitudeE)
_ZN21rti_internal_semantic9amplitudeE:
	.zero		1
	.type		_ZN23rti_internal_annotation3rayE,@object
	.size		_ZN23rti_internal_annotation3rayE,(_ZN21rti_internal_semantic11x_frequencyE - _ZN23rti_internal_annotation3rayE)
_ZN23rti_internal_annotation3rayE:
	.zero		1
	.type		_ZN21rti_internal_semantic11x_frequencyE,@object
	.size		_ZN21rti_internal_semantic11x_frequencyE,(_ZN21rti_internal_typename11z_frequencyE - _ZN21rti_internal_semantic11x_frequencyE)
_ZN21rti_internal_semantic11x_frequencyE:
	.zero		1
	.type		_ZN21rti_internal_typename11z_frequencyE,@object
	.size		_ZN21rti_internal_typename11z_frequencyE,(_ZN21rti_internal_typename11x_frequencyE - _ZN21rti_internal_typename11z_frequencyE)
_ZN21rti_internal_typename11z_frequencyE:
        /*0164*/ 	.byte	0x66, 0x6c, 0x6f, 0x61, 0x74, 0x00
	.type		_ZN21rti_internal_typename11x_frequencyE,@object
	.size		_ZN21rti_internal_typename11x_frequencyE,(_ZN21rti_internal_typename5t_hitE - _ZN21rti_internal_typename11x_frequencyE)
_ZN21rti_internal_typename11x_frequencyE:
        /*016a*/ 	.byte	0x66, 0x6c, 0x6f, 0x61, 0x74, 0x00
	.type		_ZN21rti_internal_typename5t_hitE,@object
	.size		_ZN21rti_internal_typename5t_hitE,(_ZN21rti_internal_typename9amplitudeE - _ZN21rti_internal_typename5t_hitE)
_ZN21rti_internal_typename5t_hitE:
        /*0170*/ 	.byte	0x66, 0x6c, 0x6f, 0x61, 0x74, 0x00
	.type		_ZN21rti_internal_typename9amplitudeE,@object
	.size		_ZN21rti_internal_typename9amplitudeE,(_ZN21rti_internal_typename3rayE - _ZN21rti_internal_typename9amplitudeE)
_ZN21rti_internal_typename9amplitudeE:
        /*0176*/ 	.byte	0x66, 0x6c, 0x6f, 0x61, 0x74, 0x00
	.type		_ZN21rti_internal_typename3rayE,@object
	.size		_ZN21rti_internal_typename3rayE,(_ZN21rti_internal_semantic3rayE - _ZN21rti_internal_typename3rayE)
_ZN21rti_internal_typename3rayE:
        /*017c*/ 	.byte	0x6f, 0x70, 0x74, 0x69, 0x78, 0x3a, 0x3a, 0x52, 0x61, 0x79, 0x00
	.type		_ZN21rti_internal_semantic3rayE,@object
	.size		_ZN21rti_internal_semantic3rayE,(_ZN21rti_internal_semantic5t_hitE - _ZN21rti_internal_semantic3rayE)
_ZN21rti_internal_semantic3rayE:
        /*0187*/ 	.byte	0x72, 0x74, 0x43, 0x75, 0x72, 0x72, 0x65, 0x6e, 0x74, 0x52, 0x61, 0x79, 0x00
	.type		_ZN21rti_internal_semantic5t_hitE,@object
	.size		_ZN21rti_internal_semantic5t_hitE,(.L_48 - _ZN21rti_internal_semantic5t_hitE)
_ZN21rti_internal_semantic5t_hitE:
        /*0194*/ 	.byte	0x72, 0x74, 0x49, 0x6e, 0x74, 0x65, 0x72, 0x73, 0x65, 0x63, 0x74, 0x69, 0x6f, 0x6e, 0x44, 0x69
        /*01a4*/ 	.byte	0x73, 0x74, 0x61, 0x6e, 0x63, 0x65, 0x00
.L_48:


//--------------------- .nv.shared.reserved.0     --------------------------
	.section	.nv.shared.reserved.0,"aw",@nobits
	.weak		__nv_reservedSMEM_offset_0_alias
	.size		__nv_reservedSMEM_offset_0_alias, 0, 64
	.other		__nv_reservedSMEM_offset_0_alias,@"STO_CUDA_RESERVED_SHARED STV_DEFAULT"
__nv_reservedSMEM_offset_0_alias:
	.zero		0
	.zero		64


//--------------------- .nv.global                --------------------------
	.section	.nv.global,"aw",@nobits
	.align	8
.nv.global:
	.type		_ZN21rti_internal_register24reg_exception_64_detail2E,@object
	.size		_ZN21rti_internal_register24reg_exception_64_detail2E,(_ZN21rti_internal_register24reg_exception_64_detail6E - _ZN21rti_internal_register24reg_exception_64_detail2E)
_ZN21rti_internal_register24reg_exception_64_detail2E:
	.zero		8
	.type		_ZN21rti_internal_register24reg_exception_64_detail6E,@object
	.size		_ZN21rti_internal_register24reg_exception_64_detail6E,(_ZN21rti_internal_register24reg_exception_64_detail4E - _ZN21rti_internal_register24reg_exception_64_detail6E)
_ZN21rti_internal_register24reg_exception_64_detail6E:
	.zero		8
	.type		_ZN21rti_internal_register24reg_exception_64_detail4E,@object
	.size		_ZN21rti_internal_register24reg_exception_64_detail4E,(_ZN21rti_internal_register24reg_exception_64_detail0E - _ZN21rti_internal_register24reg_exception_64_detail4E)
_ZN21rti_internal_register24reg_exception_64_detail4E:
	.zero		8
	.type		_ZN21rti_internal_register24reg_exception_64_detail0E,@object
	.size		_ZN21rti_internal_register24reg_exception_64_detail0E,(_ZN21rti_internal_register24reg_exception_64_detail8E - _ZN21rti_internal_register24reg_exception_64_detail0E)
_ZN21rti_internal_register24reg_exception_64_detail0E:
	.zero		8
	.type		_ZN21rti_internal_register24reg_exception_64_detail8E,@object
	.size		_ZN21rti_internal_register24reg_exception_64_detail8E,(_ZN21rti_internal_register24reg_exception_64_detail5E - _ZN21rti_internal_register24reg_exception_64_detail8E)
_ZN21rti_internal_register24reg_exception_64_detail8E:
	.zero		8
	.type		_ZN21rti_internal_register24reg_exception_64_detail5E,@object
	.size		_ZN21rti_internal_register24reg_exception_64_detail5E,(_ZN21rti_internal_register24reg_exception_64_detail1E - _ZN21rti_internal_register24reg_exception_64_detail5E)
_ZN21rti_internal_register24reg_exception_64_detail5E:
	.zero		8
	.type		_ZN21rti_internal_register24reg_exception_64_detail1E,@object
	.size		_ZN21rti_internal_register24reg_exception_64_detail1E,(_ZN21rti_internal_register24reg_exception_64_detail9E - _ZN21rti_internal_register24reg_exception_64_detail1E)
_ZN21rti_internal_register24reg_exception_64_detail1E:
	.zero		8
	.type		_ZN21rti_internal_register24reg_exception_64_detail9E,@object
	.size		_ZN21rti_internal_register24reg_exception_64_detail9E,(_ZN21rti_internal_register24reg_exception_64_detail3E - _ZN21rti_internal_register24reg_exception_64_detail9E)
_ZN21rti_internal_register24reg_exception_64_detail9E:
	.zero		8
	.type		_ZN21rti_internal_register24reg_exception_64_detail3E,@object
	.size		_ZN21rti_internal_register24reg_exception_64_detail3E,(_ZN21rti_internal_register20reg_bitness_detectorE - _ZN21rti_internal_register24reg_exception_64_detail3E)
_ZN21rti_internal_register24reg_exception_64_detail3E:
	.zero		8
	.type		_ZN21rti_internal_register20reg_bitness_detectorE,@object
	.size		_ZN21rti_internal_register20reg_bitness_detectorE,(_ZN21rti_internal_register24reg_exception_64_detail7E - _ZN21rti_internal_register20reg_bitness_detectorE)
_ZN21rti_internal_register20reg_bitness_detectorE:
	.zero		8
	.type		_ZN21rti_internal_register24reg_exception_64_detail7E,@object
	.size		_ZN21rti_internal_register24reg_exception_64_detail7E,(ray - _ZN21rti_internal_register24reg_exception_64_detail7E)
_ZN21rti_internal_register24reg_exception_64_detail7E:
	.zero		8
	.type		ray,@object
	.size		ray,(_ZN21rti_internal_register21reg_exception_detail8E - ray)
ray:
	.zero		36
	.type		_ZN21rti_internal_register21reg_exception_detail8E,@object
	.size		_ZN21rti_internal_register21reg_exception_detail8E,(t_hit - _ZN21rti_internal_register21reg_exception_detail8E)
_ZN21rti_internal_register21reg_exception_detail8E:
	.zero		4
	.type		t_hit,@object
	.size		t_hit,(_ZN21rti_internal_register21reg_exception_detail0E - t_hit)
t_hit:
	.zero		4
	.type		_ZN21rti_internal_register21reg_exception_detail0E,@object
	.size		_ZN21rti_internal_register21reg_exception_detail0E,(_ZN21rti_internal_register14reg_rayIndex_zE - _ZN21rti_internal_register21reg_exception_detail0E)
_ZN21rti_internal_register21reg_exception_detail0E:
	.zero		4
	.type		_ZN21rti_internal_register14reg_rayIndex_zE,@object
	.size		_ZN21rti_internal_register14reg_rayIndex_zE,(_ZN21rti_internal_register21reg_exception_detail4E - _ZN21rti_internal_register14reg_rayIndex_zE)
_ZN21rti_internal_register14reg_rayIndex_zE:
	.zero		4
	.type		_ZN21rti_internal_register21reg_exception_detail4E,@object
	.size		_ZN21rti_internal_register21reg_exception_detail4E,(_ZN21rti_internal_register14reg_rayIndex_xE - _ZN21rti_internal_register21reg_exception_detail4E)
_ZN21rti_internal_register21reg_exception_detail4E:
	.zero		4
	.type		_ZN21rti_internal_register14reg_rayIndex_xE,@object
	.size		_ZN21rti_internal_register14reg_rayIndex_xE,(z_frequency - _ZN21rti_internal_register14reg_rayIndex_xE)
_ZN21rti_internal_register14reg_rayIndex_xE:
	.zero		4
	.type		z_frequency,@object
	.size		z_frequency,(_ZN21rti_internal_register21reg_exception_detail2E - z_frequency)
z_frequency:
	.zero		4
	.type		_ZN21rti_internal_register21reg_exception_detail2E,@object
	.size		_ZN21rti_internal_register21reg_exception_detail2E,(_ZN21rti_internal_register21reg_exception_detail6E - _ZN21rti_internal_register21reg_exception_detail2E)
_ZN21rti_internal_register21reg_exception_detail2E:
	.zero		4
	.type		_ZN21rti_internal_register21reg_exception_detail6E,@object
	.size		_ZN21rti_internal_register21reg_exception_detail6E,(_ZN21rti_internal_register14reg_rayIndex_yE - _ZN21rti_internal_register21reg_exception_detail6E)
_ZN21rti_internal_register21reg_exception_detail6E:
	.zero		4
	.type		_ZN21rti_internal_register14reg_rayIndex_yE,@object
	.size		_ZN21rti_internal_register14reg_rayIndex_yE,(amplitude - _ZN21rti_internal_register14reg_rayIndex_yE)
_ZN21rti_internal_register14reg_rayIndex_yE:
	.zero		4
	.type		amplitude,@object
	.size		amplitude,(_ZN21rti_internal_register21reg_exception_detail3E - amplitude)
amplitude:
	.zero		4
	.type		_ZN21rti_internal_register21reg_exception_detail3E,@object
	.size		_ZN21rti_internal_register21reg_exception_detail3E,(_ZN21rti_internal_register21reg_exception_detail7E - _ZN21rti_internal_register21reg_exception_detail3E)
_ZN21rti_internal_register21reg_exception_detail3E:
	.zero		4
	.type		_ZN21rti_internal_register21reg_exception_detail7E,@object
	.size		_ZN21rti_internal_register21reg_exception_detail7E,(_ZN21rti_internal_register21reg_exception_detail9E - _ZN21rti_internal_register21reg_exception_detail7E)
_ZN21rti_internal_register21reg_exception_detail7E:
	.zero		4
	.type		_ZN21rti_internal_register21reg_exception_detail9E,@object
	.size		_ZN21rti_internal_register21reg_exception_detail9E,(x_frequency - _ZN21rti_internal_register21reg_exception_detail9E)
_ZN21rti_internal_register21reg_exception_detail9E:
	.zero		4
	.type		x_frequency,@object
	.size		x_frequency,(_ZN21rti_internal_register21reg_exception_detail1E - x_frequency)
x_frequency:
	.zero		4
	.type		_ZN21rti_internal_register21reg_exception_detail1E,@object
	.size		_ZN21rti_internal_register21reg_exception_detail1E,(_ZN21rti_internal_register21reg_exception_detail5E - _ZN21rti_internal_register21reg_exception_detail1E)
_ZN21rti_internal_register21reg_exception_detail1E:
	.zero		4
	.type		_ZN21rti_internal_register21reg_exception_detail5E,@object
	.size		_ZN21rti_internal_register21reg_exception_detail5E,(.L_21 - _ZN21rti_internal_register21reg_exception_detail5E)
_ZN21rti_internal_register21reg_exception_detail5E:
	.zero		4
.L_21:


//--------------------- .nv.local._Z16sine_adjust_stubv --------------------------
	.section	.nv.local._Z16sine_adjust_stubv,"aw",@nobits
	.sectionflags	@""
	.align	4
.nv.local._Z16sine_adjust_stubv:
	.zero		12


//--------------------- .nv.constant0._Z16sine_adjust_stubv --------------------------
	.section	.nv.constant0._Z16sine_adjust_stubv,"a",@progbits
	.sectionflags	@""
	.align	4
.nv.constant0._Z16sine_adjust_stubv:
	.zero		896


//--------------------- SYMBOLS --------------------------

	.type		.nv.reservedSmem.offset0,@object
	.size		.nv.reservedSmem.offset0,0x4
